	.headerflags	@"EF_CUDA_TEXMODE_UNIFIED EF_CUDA_64BIT_ADDRESS EF_CUDA_ACCELERATORS EF_CUDA_SM90 EF_CUDA_VIRTUAL_SM(EF_CUDA_SM90)"
	.elftype	@"ET_EXEC"


//--------------------- .nv.info                  --------------------------
	.section	.nv.info,"",@"SHT_CUDA_INFO"
	.align	4


	//----- nvinfo : EIATTR_REGCOUNT
	.align		4
        /*0000*/ 	.byte	0x04, 0x2f
        /*0002*/ 	.short	(.L_1 - .L_0)
	.align		4
.L_0:
        /*0004*/ 	.word	index@(triton_poi_fused_mean_1)
        /*0008*/ 	.word	0x00000014


	//----- nvinfo : EIATTR_MIN_STACK_SIZE
	.align		4
.L_1:
        /*000c*/ 	.byte	0x04, 0x12
        /*000e*/ 	.short	(.L_3 - .L_2)
	.align		4
.L_2:
        /*0010*/ 	.word	index@(triton_poi_fused_mean_1)
        /*0014*/ 	.word	0x00000000


	//----- nvinfo : EIATTR_FRAME_SIZE
	.align		4
.L_3:
        /*0018*/ 	.byte	0x04, 0x11
        /*001a*/ 	.short	(.L_5 - .L_4)
	.align		4
.L_4:
        /*001c*/ 	.word	index@(triton_poi_fused_mean_1)
        /*0020*/ 	.word	0x00000000


	//----- nvinfo : EIATTR_MIN_STACK_SIZE
	.align		4
.L_5:
        /*0024*/ 	.byte	0x04, 0x12
        /*0026*/ 	.short	(.L_7 - .L_6)
	.align		4
.L_6:
        /*0028*/ 	.word	index@(triton_poi_fused_mean_1)
        /*002c*/ 	.word	0x00000000
.L_7:


//--------------------- .nv.info.triton_poi_fused_mean_1 --------------------------
	.section	.nv.info.triton_poi_fused_mean_1,"",@"SHT_CUDA_INFO"
	.sectionflags	@""
	.align	4


	//----- nvinfo : EIATTR_CUDA_API_VERSION
	.align		4
        /*0000*/ 	.byte	0x04, 0x37
        /*0002*/ 	.short	(.L_9 - .L_8)
.L_8:
        /*0004*/ 	.word	0x0000007c


	//----- nvinfo : EIATTR_KPARAM_INFO
	.align		4
.L_9:
        /*0008*/ 	.byte	0x04, 0x17
        /*000a*/ 	.short	(.L_11 - .L_10)
.L_10:
        /*000c*/ 	.word	0x00000000
        /*0010*/ 	.short	0x0002
        /*0012*/ 	.short	0x0010
        /*0014*/ 	.byte	0x00, 0xf0, 0x11, 0x00


	//----- nvinfo : EIATTR_KPARAM_INFO
	.align		4
.L_11:
        /*0018*/ 	.byte	0x04, 0x17
        /*001a*/ 	.short	(.L_13 - .L_12)
.L_12:
        /*001c*/ 	.word	0x00000000
        /*0020*/ 	.short	0x0001
        /*0022*/ 	.short	0x0008
        /*0024*/ 	.byte	0x00, 0xf4, 0x21, 0x00


	//----- nvinfo : EIATTR_KPARAM_INFO
	.align		4
.L_13:
        /*0028*/ 	.byte	0x04, 0x17
        /*002a*/ 	.short	(.L_15 - .L_14)
.L_14:
        /*002c*/ 	.word	0x00000000
        /*0030*/ 	.short	0x0000
        /*0032*/ 	.short	0x0000
        /*0034*/ 	.byte	0x00, 0xf4, 0x21, 0x00


	//----- nvinfo : EIATTR_SPARSE_MMA_MASK
	.align		4
.L_15:
        /*0038*/ 	.byte	0x03, 0x50
        /*003a*/ 	.short	0x0000


	//----- nvinfo : EIATTR_MAXREG_COUNT
	.align		4
        /*003c*/ 	.byte	0x03, 0x1b
        /*003e*/ 	.short	0x00ff


	//----- nvinfo : EIATTR_EXIT_INSTR_OFFSETS
	.align		4
        /*0040*/ 	.byte	0x04, 0x1c
        /*0042*/ 	.short	(.L_17 - .L_16)


	//   ....[0]....
.L_16:
        /*0044*/ 	.word	0x00000210


	//   ....[1]....
        /*0048*/ 	.word	0x00000240


	//----- nvinfo : EIATTR_REQNTID
	.align		4
.L_17:
        /*004c*/ 	.byte	0x04, 0x10
        /*004e*/ 	.short	(.L_19 - .L_18)
.L_18:
        /*0050*/ 	.word	0x00000080
        /*0054*/ 	.word	0x00000001
        /*0058*/ 	.word	0x00000001


	//----- nvinfo : EIATTR_CBANK_PARAM_SIZE
	.align		4
.L_19:
        /*005c*/ 	.byte	0x03, 0x19
        /*005e*/ 	.short	0x0014


	//----- nvinfo : EIATTR_PARAM_CBANK
	.align		4
        /*0060*/ 	.byte	0x04, 0x0a
        /*0062*/ 	.short	(.L_21 - .L_20)
	.align		4
.L_20:
        /*0064*/ 	.word	index@(.nv.constant0.triton_poi_fused_mean_1)
        /*0068*/ 	.short	0x0210
        /*006a*/ 	.short	0x0014


	//----- nvinfo : EIATTR_SW_WAR
	.align		4
.L_21:
        /*006c*/ 	.byte	0x04, 0x36
        /*006e*/ 	.short	(.L_23 - .L_22)
.L_22:
        /*0070*/ 	.word	0x00000008
.L_23:


//--------------------- .nv.callgraph             --------------------------
	.section	.nv.callgraph,"",@"SHT_CUDA_CALLGRAPH"
	.align	4
	.sectionentsize	8
	.align		4
        /*0000*/ 	.word	0x00000000
	.align		4
        /*0004*/ 	.word	0xffffffff
	.align		4
        /*0008*/ 	.word	0x00000000
	.align		4
        /*000c*/ 	.word	0xfffffffe
	.align		4
        /*0010*/ 	.word	0x00000000
	.align		4
        /*0014*/ 	.word	0xfffffffd
	.align		4
        /*0018*/ 	.word	0x00000000
	.align		4
        /*001c*/ 	.word	0xfffffffc


//--------------------- .text.triton_poi_fused_mean_1 --------------------------
	.section	.text.triton_poi_fused_mean_1,"ax",@progbits
	.align	128
        .global         triton_poi_fused_mean_1
        .type           triton_poi_fused_mean_1,@function
        .size           triton_poi_fused_mean_1,(.L_x_1 - triton_poi_fused_mean_1)
        .other          triton_poi_fused_mean_1,@"STO_CUDA_ENTRY STV_DEFAULT"
triton_poi_fused_mean_1:
.text.triton_poi_fused_mean_1:
[----:B------:R-:W0:Y:S02]  /*0000*/  LDC R1, c[0x0][0x28] ;  /* 0x00000a00ff017b82 */ /* 0x000e240000000800 */
[----:B------:R-:W1:Y:S01]  /*0010*/  S2R R0, SR_TID.X ;  /* 0x0000000000007919 */ /* 0x000e620000002100 */
[----:B------:R-:W2:Y:S01]  /*0020*/  LDC.64 R2, c[0x0][0x210] ;  /* 0x00008400ff027b82 */ /* 0x000ea20000000a00 */
[----:B------:R-:W-:Y:S01]  /*0030*/  CS2R R14, SRZ ;  /* 0x00000000000e7805 */ /* 0x000fe2000001ff00 */
[----:B------:R-:W-:Y:S01]  /*0040*/  ULDC.64 UR4, c[0x0][0x208] ;  /* 0x0000820000047ab9 */ /* 0x000fe20000000a00 */
[----:B------:R-:W3:Y:S01]  /*0050*/  S2R R13, SR_CTAID.X ;  /* 0x00000000000d7919 */ /* 0x000ee20000002500 */
[----:B-1----:R-:W-:-:S04]  /*0060*/  LOP3.LUT R0, R0, 0x7f, RZ, 0xc0, !PT ;  /* 0x0000007f00007812 */ /* 0x002fc800078ec0ff */
[----:B---3--:R-:W-:-:S04]  /*0070*/  LEA R13, R13, R0, 0x7 ;  /* 0x000000000d0d7211 */ /* 0x008fc800078e38ff */
[----:B------:R-:W-:Y:S02]  /*0080*/  SHF.R.S32.HI R0, RZ, 0x1f, R13 ;  /* 0x0000001fff007819 */ /* 0x000fe4000001140d */
[----:B------:R-:W-:Y:S02]  /*0090*/  ISETP.GE.AND P0, PT, R13, 0x100, PT ;  /* 0x000001000d00780c */ /* 0x000fe40003f06270 */
[----:B------:R-:W-:-:S04]  /*00a0*/  LEA.HI R0, R0, R13, RZ, 0x6 ;  /* 0x0000000d00007211 */ /* 0x000fc800078f30ff */
[C---:B------:R-:W-:Y:S02]  /*00b0*/  SHF.L.U32 R4, R0.reuse, 0x2, RZ ;  /* 0x0000000200047819 */ /* 0x040fe400000006ff */
[----:B------:R-:W-:Y:S02]  /*00c0*/  LOP3.LUT R0, R0, 0xffffffc0, RZ, 0xc0, !PT ;  /* 0xffffffc000007812 */ /* 0x000fe400078ec0ff */
[----:B------:R-:W-:-:S04]  /*00d0*/  LOP3.LUT R4, R4, 0xffffff00, RZ, 0xc0, !PT ;  /* 0xffffff0004047812 */ /* 0x000fc800078ec0ff */
[----:B------:R-:W-:Y:S01]  /*00e0*/  IADD3 R9, R4, R13, -R0 ;  /* 0x0000000d04097210 */ /* 0x000fe20007ffe800 */
[----:B------:R-:W-:-:S03]  /*00f0*/  IMAD.MOV.U32 R0, RZ, RZ, RZ ;  /* 0x000000ffff007224 */ /* 0x000fc600078e00ff */
[----:B------:R-:W-:Y:S01]  /*0100*/  IADD3 R7, R9, 0x40, RZ ;  /* 0x0000004009077810 */ /* 0x000fe20007ffe0ff */
[----:B--2---:R-:W-:Y:S01]  /*0110*/  IMAD.WIDE R4, R9, 0x4, R2 ;  /* 0x0000000409047825 */ /* 0x004fe200078e0202 */
[----:B------:R-:W-:-:S03]  /*0120*/  IADD3 R17, R9, 0xc0, RZ ;  /* 0x000000c009117810 */ /* 0x000fc60007ffe0ff */
[----:B------:R-:W-:Y:S01]  /*0130*/  VIADD R11, R9, 0x80 ;  /* 0x00000080090b7836 */ /* 0x000fe20000000000 */
[----:B------:R1:W2:Y:S01]  /*0140*/  @!P0 LDG.E R0, desc[UR4][R4.64] ;  /* 0x0000000404008981 */ /* 0x0002a2000c1e1900 */
[----:B------:R-:W-:-:S04]  /*0150*/  IMAD.WIDE R6, R7, 0x4, R2 ;  /* 0x0000000407067825 */ /* 0x000fc800078e0202 */
[----:B------:R-:W-:Y:S01]  /*0160*/  IMAD.MOV.U32 R12, RZ, RZ, RZ ;  /* 0x000000ffff0c7224 */ /* 0x000fe200078e00ff */
[----:B------:R-:W2:Y:S01]  /*0170*/  @!P0 LDG.E R15, desc[UR4][R6.64] ;  /* 0x00000004060f8981 */ /* 0x000ea2000c1e1900 */
[--C-:B------:R-:W-:Y:S02]  /*0180*/  IMAD.WIDE R8, R11, 0x4, R2.reuse ;  /* 0x000000040b087825 */ /* 0x100fe400078e0202 */
[----:B------:R-:W1:Y:S02]  /*0190*/  LDC.64 R10, c[0x0][0x218] ;  /* 0x00008600ff0a7b82 */ /* 0x000e640000000a00 */
[----:B------:R-:W-:Y:S01]  /*01a0*/  IMAD.WIDE R2, R17, 0x4, R2 ;  /* 0x0000000411027825 */ /* 0x000fe200078e0202 */
[----:B------:R-:W3:Y:S04]  /*01b0*/  @!P0 LDG.E R12, desc[UR4][R8.64] ;  /* 0x00000004080c8981 */ /* 0x000ee8000c1e1900 */
[----:B------:R-:W4:Y:S01]  /*01c0*/  @!P0 LDG.E R14, desc[UR4][R2.64] ;  /* 0x00000004020e8981 */ /* 0x000f22000c1e1900 */
[----:B-1----:R-:W-:-:S04]  /*01d0*/  IMAD.WIDE R4, R13, 0x4, R10 ;  /* 0x000000040d047825 */ /* 0x002fc800078e020a */
[----:B--2---:R-:W-:-:S04]  /*01e0*/  FADD R15, R15, R0 ;  /* 0x000000000f0f7221 */ /* 0x004fc80000000000 */
[----:B---3--:R-:W-:-:S04]  /*01f0*/  FADD R15, R15, R12 ;  /* 0x0000000c0f0f7221 */ /* 0x008fc80000000000 */
[----:B----4-:R-:W-:Y:S01]  /*0200*/  FADD R14, R15, R14 ;  /* 0x0000000e0f0e7221 */ /* 0x010fe20000000000 */
[----:B------:R-:W-:Y:S06]  /*0210*/  @P0 EXIT ;  /* 0x000000000000094d */ /* 0x000fec0003800000 */
[----:B------:R-:W-:-:S05]  /*0220*/  FMUL R3, R14, 0.25 ;  /* 0x3e8000000e037820 */ /* 0x000fca0000400000 */
[----:B------:R-:W-:Y:S01]  /*0230*/  STG.E desc[UR4][R4.64], R3 ;  /* 0x0000000304007986 */ /* 0x000fe2000c101904 */
[----:B------:R-:W-:Y:S05]  /*0240*/  EXIT ;  /* 0x000000000000794d */ /* 0x000fea0003800000 */
.L_x_0:
[----:B------:R-:W-:-:S00]  /*0250*/  BRA `(.L_x_0) ;  /* 0xfffffffc00fc7947 */ /* 0x000fc0000383ffff */
[----:B------:R-:W-:-:S00]  /*0260*/  NOP ;  /* 0x0000000000007918 */ /* 0x000fc00000000000 */
        /* <DEDUP_REMOVED lines=9> */
.L_x_1:


//--------------------- .nv.constant0.triton_poi_fused_mean_1 --------------------------
	.section	.nv.constant0.triton_poi_fused_mean_1,"a",@progbits
	.sectionflags	@""
	.align	4
.nv.constant0.triton_poi_fused_mean_1:
	.zero		548
